//
// Generated by NVIDIA NVVM Compiler
//
// Compiler Build ID: CL-36424714
// Cuda compilation tools, release 13.0, V13.0.88
// Based on NVVM 20.0.0
//

.version 9.0
.target sm_100
.address_size 64

	// .globl	_Z18hardsigmoid_kernelPKfPfi

.visible .entry _Z18hardsigmoid_kernelPKfPfi(
	.param .u64 .ptr .align 1 _Z18hardsigmoid_kernelPKfPfi_param_0,
	.param .u64 .ptr .align 1 _Z18hardsigmoid_kernelPKfPfi_param_1,
	.param .u32 _Z18hardsigmoid_kernelPKfPfi_param_2
)
{
	.reg .pred 	%p<4>;
	.reg .b32 	%r<6>;
	.reg .b32 	%f<6>;
	.reg .b64 	%rd<8>;

	ld.param.u64 	%rd1, [_Z18hardsigmoid_kernelPKfPfi_param_0];
	ld.param.u64 	%rd2, [_Z18hardsigmoid_kernelPKfPfi_param_1];
	ld.param.u32 	%r2, [_Z18hardsigmoid_kernelPKfPfi_param_2];
	mov.u32 	%r3, %ctaid.x;
	mov.u32 	%r4, %ntid.x;
	mov.u32 	%r5, %tid.x;
	mad.lo.s32 	%r1, %r3, %r4, %r5;
	setp.ge.s32 	%p1, %r1, %r2;
	@%p1 bra 	$L__BB0_2;
	cvta.to.global.u64 	%rd3, %rd1;
	cvta.to.global.u64 	%rd4, %rd2;
	mul.wide.s32 	%rd5, %r1, 4;
	add.s64 	%rd6, %rd3, %rd5;
	ld.global.f32 	%f1, [%rd6];
	add.f32 	%f2, %f1, 0f40400000;
	div.rn.f32 	%f3, %f2, 0f40C00000;
	setp.lt.f32 	%p2, %f3, 0f00000000;
	setp.gt.f32 	%p3, %f3, 0f3F800000;
	selp.f32 	%f4, 0f3F800000, %f3, %p3;
	selp.f32 	%f5, 0f00000000, %f4, %p2;
	add.s64 	%rd7, %rd4, %rd5;
	st.global.f32 	[%rd7], %f5;
$L__BB0_2:
	ret;

}


// ===== COMPILED SASS (sm_100) =====

	.target	sm_100

	.elftype	@"ET_EXEC"


//--------------------- .note.nv.tkinfo           --------------------------
	.section	.note.nv.tkinfo,"",@"SHT_NOTE"
	.sectionflags	@"SHF_NOTE_NV_TKINFO"
	.tkinfo
        /*0018*/ 	.word	0x00000002
        /*0030*/ 	.string	""
        /*0030*/ 	.string	"ptxas"
        /*0030*/ 	.string	"Cuda compilation tools, release 13.0, V13.0.88"
        /*0030*/ 	.string	"Build cuda_13.0.r13.0/compiler.36424714_0"
        /*0030*/ 	.string	"-arch sm_100 -m 64 "



//--------------------- .note.nv.cuinfo           --------------------------
	.section	.note.nv.cuinfo,"",@"SHT_NOTE"
	.sectionflags	@"SHF_NOTE_NV_CUINFO"
        /*0018*/ 	.short	0x0002
        /*001a*/ 	.short	0x0064
        /*001c*/ 	.short	0x0082
	.zero		2


//--------------------- .nv.info                  --------------------------
	.section	.nv.info,"",@"SHT_CUDA_INFO"
	.align	4


	//----- nvinfo : EIATTR_REGCOUNT
	.align		4
        /*0000*/ 	.byte	0x04, 0x2f
        /*0002*/ 	.short	(.L_1 - .L_0)
	.align		4
.L_0:
        /*0004*/ 	.word	index@(_Z18hardsigmoid_kernelPKfPfi)
        /*0008*/ 	.word	0x0000000d


	//----- nvinfo : EIATTR_FRAME_SIZE
	.align		4
.L_1:
        /*000c*/ 	.byte	0x04, 0x11
        /*000e*/ 	.short	(.L_3 - .L_2)
	.align		4
.L_2:
        /*0010*/ 	.word	index@($__internal_0_$__cuda_sm3x_div_rn_noftz_f32_slowpath)
        /*0014*/ 	.word	0x00000000


	//----- nvinfo : EIATTR_FRAME_SIZE
	.align		4
.L_3:
        /*0018*/ 	.byte	0x04, 0x11
        /*001a*/ 	.short	(.L_5 - .L_4)
	.align		4
.L_4:
        /*001c*/ 	.word	index@(_Z18hardsigmoid_kernelPKfPfi)
        /*0020*/ 	.word	0x00000000


	//----- nvinfo : EIATTR_MIN_STACK_SIZE
	.align		4
.L_5:
        /*0024*/ 	.byte	0x04, 0x12
        /*0026*/ 	.short	(.L_7 - .L_6)
	.align		4
.L_6:
        /*0028*/ 	.word	index@(_Z18hardsigmoid_kernelPKfPfi)
        /*002c*/ 	.word	0x00000000
.L_7:


//--------------------- .nv.compat                --------------------------
	.section	.nv.compat,"",@"SHT_CUDA_COMPAT_INFO"
	.align	4
        /*0000*/ 	.byte	0x02, 0x09, 0x00, 0x00, 0x02, 0x02, 0x01, 0x00, 0x02, 0x05, 0x05, 0x00, 0x03, 0x07, 0x01, 0x01
        /*0010*/ 	.byte	0x02, 0x03, 0x00, 0x00, 0x02, 0x06, 0x01, 0x00, 0x04, 0x0b, 0x08, 0x00, 0x01, 0x00, 0x00, 0x00
        /*0020*/ 	.byte	0x00, 0x00, 0x00, 0x00


//--------------------- .nv.info._Z18hardsigmoid_kernelPKfPfi --------------------------
	.section	.nv.info._Z18hardsigmoid_kernelPKfPfi,"",@"SHT_CUDA_INFO"
	.sectionflags	@""
	.align	4


	//----- nvinfo : EIATTR_CUDA_API_VERSION
	.align		4
        /*0000*/ 	.byte	0x04, 0x37
        /*0002*/ 	.short	(.L_9 - .L_8)
.L_8:
        /*0004*/ 	.word	0x00000082


	//----- nvinfo : EIATTR_KPARAM_INFO
	.align		4
.L_9:
        /*0008*/ 	.byte	0x04, 0x17
        /*000a*/ 	.short	(.L_11 - .L_10)
.L_10:
        /*000c*/ 	.word	0x00000000
        /*0010*/ 	.short	0x0002
        /*0012*/ 	.short	0x0010
        /*0014*/ 	.byte	0x00, 0xf0, 0x11, 0x00


	//----- nvinfo : EIATTR_KPARAM_INFO
	.align		4
.L_11:
        /*0018*/ 	.byte	0x04, 0x17
        /*001a*/ 	.short	(.L_13 - .L_12)
.L_12:
        /*001c*/ 	.word	0x00000000
        /*0020*/ 	.short	0x0001
        /*0022*/ 	.short	0x0008
        /*0024*/ 	.byte	0x00, 0xf5, 0x21, 0x00


	//----- nvinfo : EIATTR_KPARAM_INFO
	.align		4
.L_13:
        /*0028*/ 	.byte	0x04, 0x17
        /*002a*/ 	.short	(.L_15 - .L_14)
.L_14:
        /*002c*/ 	.word	0x00000000
        /*0030*/ 	.short	0x0000
        /*0032*/ 	.short	0x0000
        /*0034*/ 	.byte	0x00, 0xf5, 0x21, 0x00


	//----- nvinfo : EIATTR_SPARSE_MMA_MASK
	.align		4
.L_15:
        /*0038*/ 	.byte	0x03, 0x50
        /*003a*/ 	.short	0x0000


	//----- nvinfo : EIATTR_MAXREG_COUNT
	.align		4
        /*003c*/ 	.byte	0x03, 0x1b
        /*003e*/ 	.short	0x00ff


	//----- nvinfo : EIATTR_MERCURY_ISA_VERSION
	.align		4
        /*0040*/ 	.byte	0x03, 0x5f
        /*0042*/ 	.short	0x0101


	//----- nvinfo : EIATTR_VRC_CTA_INIT_COUNT
	.align		4
        /*0044*/ 	.byte	0x02, 0x4a
	.zero		1
	.zero		1


	//----- nvinfo : EIATTR_EXIT_INSTR_OFFSETS
	.align		4
        /*0048*/ 	.byte	0x04, 0x1c
        /*004a*/ 	.short	(.L_17 - .L_16)


	//   ....[0]....
.L_16:
        /*004c*/ 	.word	0x00000070


	//   ....[1]....
        /*0050*/ 	.word	0x00000200


	//----- nvinfo : EIATTR_CRS_STACK_SIZE
	.align		4
.L_17:
        /*0054*/ 	.byte	0x04, 0x1e
        /*0056*/ 	.short	(.L_19 - .L_18)
.L_18:
        /*0058*/ 	.word	0x00000000


	//----- nvinfo : EIATTR_CBANK_PARAM_SIZE
	.align		4
.L_19:
        /*005c*/ 	.byte	0x03, 0x19
        /*005e*/ 	.short	0x0014


	//----- nvinfo : EIATTR_PARAM_CBANK
	.align		4
        /*0060*/ 	.byte	0x04, 0x0a
        /*0062*/ 	.short	(.L_21 - .L_20)
	.align		4
.L_20:
        /*0064*/ 	.word	index@(.nv.constant0._Z18hardsigmoid_kernelPKfPfi)
        /*0068*/ 	.short	0x0380
        /*006a*/ 	.short	0x0014


	//----- nvinfo : EIATTR_SW_WAR
	.align		4
.L_21:
        /*006c*/ 	.byte	0x04, 0x36
        /*006e*/ 	.short	(.L_23 - .L_22)
.L_22:
        /*0070*/ 	.word	0x00000008
.L_23:


//--------------------- .nv.callgraph             --------------------------
	.section	.nv.callgraph,"",@"SHT_CUDA_CALLGRAPH"
	.align	4
	.sectionentsize	8
	.align		4
        /*0000*/ 	.word	0x00000000
	.align		4
        /*0004*/ 	.word	0xffffffff
	.align		4
        /*0008*/ 	.word	0x00000000
	.align		4
        /*000c*/ 	.word	0xfffffffe
	.align		4
        /*0010*/ 	.word	0x00000000
	.align		4
        /*0014*/ 	.word	0xfffffffd
	.align		4
        /*0018*/ 	.word	0x00000000
	.align		4
        /*001c*/ 	.word	0xfffffffc


//--------------------- .text._Z18hardsigmoid_kernelPKfPfi --------------------------
	.section	.text._Z18hardsigmoid_kernelPKfPfi,"ax",@progbits
	.align	128
        .global         _Z18hardsigmoid_kernelPKfPfi
        .type           _Z18hardsigmoid_kernelPKfPfi,@function
        .size           _Z18hardsigmoid_kernelPKfPfi,(.L_x_15 - _Z18hardsigmoid_kernelPKfPfi)
        .other          _Z18hardsigmoid_kernelPKfPfi,@"STO_CUDA_ENTRY STV_DEFAULT"
_Z18hardsigmoid_kernelPKfPfi:
.text._Z18hardsigmoid_kernelPKfPfi:
[----:B------:R-:W-:Y:S01]  /*0000*/  LDC R1, c[0x0][0x37c] ;  /* 0x0000df00ff017b82 */ /* 0x000fe20000000800 */
[----:B------:R-:W0:Y:S07]  /*0010*/  S2R R3, SR_TID.X ;  /* 0x0000000000037919 */ /* 0x000e2e0000002100 */
[----:B------:R-:W0:Y:S01]  /*0020*/  S2UR UR4, SR_CTAID.X ;  /* 0x00000000000479c3 */ /* 0x000e220000002500 */
[----:B------:R-:W1:Y:S07]  /*0030*/  LDCU UR5, c[0x0][0x390] ;  /* 0x00007200ff0577ac */ /* 0x000e6e0008000800 */
[----:B------:R-:W0:Y:S02]  /*0040*/  LDC R2, c[0x0][0x360] ;  /* 0x0000d800ff027b82 */ /* 0x000e240000000800 */
[----:B0-----:R-:W-:-:S05]  /*0050*/  IMAD R2, R2, UR4, R3 ;  /* 0x0000000402027c24 */ /* 0x001fca000f8e0203 */
[----:B-1----:R-:W-:-:S13]  /*0060*/  ISETP.GE.AND P0, PT, R2, UR5, PT ;  /* 0x0000000502007c0c */ /* 0x002fda000bf06270 */
[----:B------:R-:W-:Y:S05]  /*0070*/  @P0 EXIT ;  /* 0x000000000000094d */ /* 0x000fea0003800000 */
[----:B------:R-:W0:Y:S01]  /*0080*/  LDC.64 R4, c[0x0][0x380] ;  /* 0x0000e000ff047b82 */ /* 0x000e220000000a00 */
[----:B------:R-:W1:Y:S01]  /*0090*/  LDCU.64 UR6, c[0x0][0x358] ;  /* 0x00006b00ff0677ac */ /* 0x000e620008000a00 */
[----:B0-----:R-:W-:-:S05]  /*00a0*/  IMAD.WIDE R4, R2, 0x4, R4 ;  /* 0x0000000402047825 */ /* 0x001fca00078e0204 */
[----:B-1----:R-:W2:Y:S01]  /*00b0*/  LDG.E R0, desc[UR6][R4.64] ;  /* 0x0000000604007981 */ /* 0x002ea2000c1e1900 */
[----:B------:R-:W-:Y:S01]  /*00c0*/  IMAD.MOV.U32 R6, RZ, RZ, 0x3e2aaaab ;  /* 0x3e2aaaabff067424 */ /* 0x000fe200078e00ff */
[----:B------:R-:W-:Y:S01]  /*00d0*/  BSSY.RECONVERGENT B1, `(.L_x_0) ;  /* 0x000000c000017945 */ /* 0x000fe20003800200 */
[----:B------:R-:W-:-:S04]  /*00e0*/  IMAD.MOV.U32 R3, RZ, RZ, 0x40c00000 ;  /* 0x40c00000ff037424 */ /* 0x000fc800078e00ff */
[----:B------:R-:W-:-:S04]  /*00f0*/  FFMA R3, R6, -R3, 1 ;  /* 0x3f80000006037423 */ /* 0x000fc80000000803 */
[----:B------:R-:W-:Y:S01]  /*0100*/  FFMA R3, R3, R6, 0.16666667163372039795 ;  /* 0x3e2aaaab03037423 */ /* 0x000fe20000000006 */
[----:B--2---:R-:W-:-:S04]  /*0110*/  FADD R0, R0, 3 ;  /* 0x4040000000007421 */ /* 0x004fc80000000000 */
[----:B------:R-:W0:Y:S01]  /*0120*/  FCHK P0, R0, 6 ;  /* 0x40c0000000007902 */ /* 0x000e220000000000 */
[----:B------:R-:W-:-:S04]  /*0130*/  FFMA R6, R0, R3, RZ ;  /* 0x0000000300067223 */ /* 0x000fc800000000ff */
[----:B------:R-:W-:-:S04]  /*0140*/  FFMA R7, R6, -6, R0 ;  /* 0xc0c0000006077823 */ /* 0x000fc80000000000 */
[----:B------:R-:W-:Y:S01]  /*0150*/  FFMA R3, R3, R7, R6 ;  /* 0x0000000703037223 */ /* 0x000fe20000000006 */
[----:B0-----:R-:W-:Y:S06]  /*0160*/  @!P0 BRA `(.L_x_1) ;  /* 0x0000000000088947 */ /* 0x001fec0003800000 */
[----:B------:R-:W-:-:S07]  /*0170*/  MOV R4, 0x190 ;  /* 0x0000019000047802 */ /* 0x000fce0000000f00 */
[----:B------:R-:W-:Y:S05]  /*0180*/  CALL.REL.NOINC `($__internal_0_$__cuda_sm3x_div_rn_noftz_f32_slowpath) ;  /* 0x0000000000207944 */ /* 0x000fea0003c00000 */
.L_x_1:
[----:B------:R-:W-:Y:S05]  /*0190*/  BSYNC.RECONVERGENT B1 ;  /* 0x0000000000017941 */ /* 0x000fea0003800200 */
.L_x_0:
[----:B------:R-:W0:Y:S01]  /*01a0*/  LDC.64 R4, c[0x0][0x388] ;  /* 0x0000e200ff047b82 */ /* 0x000e220000000a00 */
[C---:B------:R-:W-:Y:S02]  /*01b0*/  FSETP.GEU.AND P0, PT, R3.reuse, RZ, PT ;  /* 0x000000ff0300720b */ /* 0x040fe40003f0e000 */
[----:B------:R-:W-:Y:S01]  /*01c0*/  FMNMX.NAN R0, R3, 1, PT ;  /* 0x3f80000003007809 */ /* 0x000fe20003820000 */
[----:B0-----:R-:W-:-:S03]  /*01d0*/  IMAD.WIDE R2, R2, 0x4, R4 ;  /* 0x0000000402027825 */ /* 0x001fc600078e0204 */
[----:B------:R-:W-:-:S05]  /*01e0*/  FSEL R5, R0, RZ, P0 ;  /* 0x000000ff00057208 */ /* 0x000fca0000000000 */
[----:B------:R-:W-:Y:S01]  /*01f0*/  STG.E desc[UR6][R2.64], R5 ;  /* 0x0000000502007986 */ /* 0x000fe2000c101906 */
[----:B------:R-:W-:Y:S05]  /*0200*/  EXIT ;  /* 0x000000000000794d */ /* 0x000fea0003800000 */
        .weak           $__internal_0_$__cuda_sm3x_div_rn_noftz_f32_slowpath
        .type           $__internal_0_$__cuda_sm3x_div_rn_noftz_f32_slowpath,@function
        .size           $__internal_0_$__cuda_sm3x_div_rn_noftz_f32_slowpath,(.L_x_15 - $__internal_0_$__cuda_sm3x_div_rn_noftz_f32_slowpath)
$__internal_0_$__cuda_sm3x_div_rn_noftz_f32_slowpath:
[--C-:B------:R-:W-:Y:S01]  /*0210*/  SHF.R.U32.HI R3, RZ, 0x17, R0.reuse ;  /* 0x00000017ff037819 */ /* 0x100fe20000011600 */
[----:B------:R-:W-:Y:S04]  /*0220*/  BSSY.RECONVERGENT B0, `(.L_x_2) ;  /* 0x000005c000007945 */ /* 0x000fe80003800200 */
[----:B------:R-:W-:Y:S01]  /*0230*/  BSSY.RELIABLE B2, `(.L_x_3) ;  /* 0x000001a000027945 */ /* 0x000fe20003800100 */
[----:B------:R-:W-:Y:S01]  /*0240*/  IMAD.MOV.U32 R5, RZ, RZ, R0 ;  /* 0x000000ffff057224 */ /* 0x000fe200078e0000 */
[----:B------:R-:W-:-:S05]  /*0250*/  LOP3.LUT R3, R3, 0xff, RZ, 0xc0, !PT ;  /* 0x000000ff03037812 */ /* 0x000fca00078ec0ff */
[----:B------:R-:W-:-:S05]  /*0260*/  VIADD R7, R3, 0xffffffff ;  /* 0xffffffff03077836 */ /* 0x000fca0000000000 */
[----:B------:R-:W-:-:S13]  /*0270*/  ISETP.GT.U32.OR P0, PT, R7, 0xfd, !PT ;  /* 0x000000fd0700780c */ /* 0x000fda0007f04470 */
[----:B------:R-:W-:Y:S01]  /*0280*/  @!P0 IMAD.MOV.U32 R6, RZ, RZ, RZ ;  /* 0x000000ffff068224 */ /* 0x000fe200078e00ff */
[----:B------:R-:W-:Y:S06]  /*0290*/  @!P0 BRA `(.L_x_4) ;  /* 0x00000000004c8947 */ /* 0x000fec0003800000 */
[----:B------:R-:W-:-:S13]  /*02a0*/  FSETP.GTU.FTZ.AND P0, PT, |R0|, +INF , PT ;  /* 0x7f8000000000780b */ /* 0x000fda0003f1c200 */
[----:B------:R-:W-:Y:S05]  /*02b0*/  @P0 BREAK.RELIABLE B2 ;  /* 0x0000000000020942 */ /* 0x000fea0003800100 */
[----:B------:R-:W-:Y:S05]  /*02c0*/  @P0 BRA `(.L_x_5) ;  /* 0x0000000400400947 */ /* 0x000fea0003800000 */
[----:B------:R-:W-:-:S05]  /*02d0*/  IMAD.MOV.U32 R6, RZ, RZ, 0x40c00000 ;  /* 0x40c00000ff067424 */ /* 0x000fca00078e00ff */
[----:B------:R-:W-:-:S13]  /*02e0*/  LOP3.LUT P0, RZ, R6, 0x7fffffff, R5, 0xc8, !PT ;  /* 0x7fffffff06ff7812 */ /* 0x000fda000780c805 */
[----:B------:R-:W-:Y:S05]  /*02f0*/  @!P0 BREAK.RELIABLE B2 ;  /* 0x0000000000028942 */ /* 0x000fea0003800100 */
[----:B------:R-:W-:Y:S05]  /*0300*/  @!P0 BRA `(.L_x_6) ;  /* 0x0000000400288947 */ /* 0x000fea0003800000 */
[----:B------:R-:W-:-:S13]  /*0310*/  LOP3.LUT P0, RZ, R5, 0x7fffffff, RZ, 0xc0, !PT ;  /* 0x7fffffff05ff7812 */ /* 0x000fda000780c0ff */
[----:B------:R-:W-:Y:S05]  /*0320*/  @!P0 BREAK.RELIABLE B2 ;  /* 0x0000000000028942 */ /* 0x000fea0003800100 */
[----:B------:R-:W-:Y:S05]  /*0330*/  @!P0 BRA `(.L_x_7) ;  /* 0x0000000400148947 */ /* 0x000fea0003800000 */
[----:B------:R-:W-:Y:S02]  /*0340*/  FSETP.NEU.FTZ.AND P0, PT, |R0|, +INF , PT ;  /* 0x7f8000000000780b */ /* 0x000fe40003f1d200 */
[----:B------:R-:W-:-:S04]  /*0350*/  LOP3.LUT P1, RZ, R6, 0x7fffffff, RZ, 0xc0, !PT ;  /* 0x7fffffff06ff7812 */ /* 0x000fc8000782c0ff */
[----:B------:R-:W-:-:S13]  /*0360*/  PLOP3.LUT P0, PT, P0, P1, PT, 0x2f, 0xf2 ;  /* 0x0000000000f2781c */ /* 0x000fda0000702577 */
[----:B------:R-:W-:Y:S05]  /*0370*/  @P0 BREAK.RELIABLE B2 ;  /* 0x0000000000020942 */ /* 0x000fea0003800100 */
[----:B------:R-:W-:Y:S05]  /*0380*/  @P0 BRA `(.L_x_8) ;  /* 0x0000000000f40947 */ /* 0x000fea0003800000 */
[----:B------:R-:W-:-:S13]  /*0390*/  ISETP.GE.AND P0, PT, R7, RZ, PT ;  /* 0x000000ff0700720c */ /* 0x000fda0003f06270 */
[----:B------:R-:W-:Y:S02]  /*03a0*/  @P0 IMAD.MOV.U32 R6, RZ, RZ, RZ ;  /* 0x000000ffff060224 */ /* 0x000fe400078e00ff */
[----:B------:R-:W-:Y:S01]  /*03b0*/  @!P0 FFMA R5, R0, 1.84467440737095516160e+19, RZ ;  /* 0x5f80000000058823 */ /* 0x000fe200000000ff */
[----:B------:R-:W-:-:S07]  /*03c0*/  @!P0 IMAD.MOV.U32 R6, RZ, RZ, -0x40 ;  /* 0xffffffc0ff068424 */ /* 0x000fce00078e00ff */
.L_x_4:
[----:B------:R-:W-:Y:S05]  /*03d0*/  BSYNC.RELIABLE B2 ;  /* 0x0000000000027941 */ /* 0x000fea0003800100 */
.L_x_3:
[----:B------:R-:W-:Y:S01]  /*03e0*/  UMOV UR4, 0x40c00000 ;  /* 0x40c0000000047882 */ /* 0x000fe20000000000 */
[----:B------:R-:W-:Y:S01]  /*03f0*/  VIADD R3, R3, 0xffffff81 ;  /* 0xffffff8103037836 */ /* 0x000fe20000000000 */
[----:B------:R-:W-:Y:S01]  /*0400*/  UIADD3 UR4, UPT, UPT, UR4, -0x1000000, URZ ;  /* 0xff00000004047890 */ /* 0x000fe2000fffe0ff */
[----:B------:R-:W-:Y:S02]  /*0410*/  BSSY.RECONVERGENT B2, `(.L_x_9) ;  /* 0x0000033000027945 */ /* 0x000fe40003800200 */
[----:B------:R-:W-:Y:S01]  /*0420*/  IMAD R0, R3, -0x800000, R5 ;  /* 0xff80000003007824 */ /* 0x000fe200078e0205 */
[----:B------:R-:W-:Y:S02]  /*0430*/  IADD3 R6, PT, PT, R6, -0x2, R3 ;  /* 0xfffffffe06067810 */ /* 0x000fe40007ffe003 */
[----:B------:R-:W-:-:S03]  /*0440*/  FADD.FTZ R9, -RZ, -UR4 ;  /* 0x80000004ff097e21 */ /* 0x000fc60008010100 */
[----:B------:R-:W0:Y:S02]  /*0450*/  MUFU.RCP R7, UR4 ;  /* 0x0000000400077d08 */ /* 0x000e240008001000 */
[----:B0-----:R-:W-:-:S04]  /*0460*/  FFMA R8, R7, R9, 1 ;  /* 0x3f80000007087423 */ /* 0x001fc80000000009 */
[----:B------:R-:W-:-:S04]  /*0470*/  FFMA R7, R7, R8, R7 ;  /* 0x0000000807077223 */ /* 0x000fc80000000007 */
[----:B------:R-:W-:-:S04]  /*0480*/  FFMA R8, R0, R7, RZ ;  /* 0x0000000700087223 */ /* 0x000fc800000000ff */
[----:B------:R-:W-:-:S04]  /*0490*/  FFMA R5, R9, R8, R0 ;  /* 0x0000000809057223 */ /* 0x000fc80000000000 */
[----:B------:R-:W-:-:S04]  /*04a0*/  FFMA R8, R7, R5, R8 ;  /* 0x0000000507087223 */ /* 0x000fc80000000008 */
[----:B------:R-:W-:-:S04]  /*04b0*/  FFMA R9, R9, R8, R0 ;  /* 0x0000000809097223 */ /* 0x000fc80000000000 */
[----:B------:R-:W-:-:S05]  /*04c0*/  FFMA R5, R7, R9, R8 ;  /* 0x0000000907057223 */ /* 0x000fca0000000008 */
[----:B------:R-:W-:-:S04]  /*04d0*/  SHF.R.U32.HI R0, RZ, 0x17, R5 ;  /* 0x00000017ff007819 */ /* 0x000fc80000011605 */
[----:B------:R-:W-:-:S05]  /*04e0*/  LOP3.LUT R0, R0, 0xff, RZ, 0xc0, !PT ;  /* 0x000000ff00007812 */ /* 0x000fca00078ec0ff */
[----:B------:R-:W-:-:S04]  /*04f0*/  IMAD.IADD R10, R0, 0x1, R6 ;  /* 0x00000001000a7824 */ /* 0x000fc800078e0206 */
[----:B------:R-:W-:-:S05]  /*0500*/  VIADD R0, R10, 0xffffffff ;  /* 0xffffffff0a007836 */ /* 0x000fca0000000000 */
[----:B------:R-:W-:-:S13]  /*0510*/  ISETP.GE.U32.AND P0, PT, R0, 0xfe, PT ;  /* 0x000000fe0000780c */ /* 0x000fda0003f06070 */
[----:B------:R-:W-:Y:S05]  /*0520*/  @!P0 BRA `(.L_x_10) ;  /* 0x0000000000808947 */ /* 0x000fea0003800000 */
[----:B------:R-:W-:-:S13]  /*0530*/  ISETP.GT.AND P0, PT, R10, 0xfe, PT ;  /* 0x000000fe0a00780c */ /* 0x000fda0003f04270 */
[----:B------:R-:W-:Y:S05]  /*0540*/  @P0 BRA `(.L_x_11) ;  /* 0x00000000006c0947 */ /* 0x000fea0003800000 */
[----:B------:R-:W-:-:S13]  /*0550*/  ISETP.GE.AND P0, PT, R10, 0x1, PT ;  /* 0x000000010a00780c */ /* 0x000fda0003f06270 */
[----:B------:R-:W-:Y:S05]  /*0560*/  @P0 BRA `(.L_x_12) ;  /* 0x0000000000740947 */ /* 0x000fea0003800000 */
[----:B------:R-:W-:Y:S02]  /*0570*/  ISETP.GE.AND P0, PT, R10, -0x18, PT ;  /* 0xffffffe80a00780c */ /* 0x000fe40003f06270 */
[----:B------:R-:W-:-:S11]  /*0580*/  LOP3.LUT R5, R5, 0x80000000, RZ, 0xc0, !PT ;  /* 0x8000000005057812 */ /* 0x000fd600078ec0ff */
[----:B------:R-:W-:Y:S05]  /*0590*/  @!P0 BRA `(.L_x_12) ;  /* 0x0000000000688947 */ /* 0x000fea0003800000 */
[CCC-:B------:R-:W-:Y:S01]  /*05a0*/  FFMA.RZ R0, R7.reuse, R9.reuse, R8.reuse ;  /* 0x0000000907007223 */ /* 0x1c0fe2000000c008 */
[C---:B------:R-:W-:Y:S01]  /*05b0*/  VIADD R6, R10.reuse, 0x20 ;  /* 0x000000200a067836 */ /* 0x040fe20000000000 */
[C---:B------:R-:W-:Y:S02]  /*05c0*/  ISETP.NE.AND P2, PT, R10.reuse, RZ, PT ;  /* 0x000000ff0a00720c */ /* 0x040fe40003f45270 */
[----:B------:R-:W-:Y:S02]  /*05d0*/  ISETP.NE.AND P1, PT, R10, RZ, PT ;  /* 0x000000ff0a00720c */ /* 0x000fe40003f25270 */
[----:B------:R-:W-:Y:S01]  /*05e0*/  LOP3.LUT R3, R0, 0x7fffff, RZ, 0xc0, !PT ;  /* 0x007fffff00037812 */ /* 0x000fe200078ec0ff */
[CCC-:B------:R-:W-:Y:S01]  /*05f0*/  FFMA.RP R0, R7.reuse, R9.reuse, R8.reuse ;  /* 0x0000000907007223 */ /* 0x1c0fe20000008008 */
[----:B------:R-:W-:Y:S01]  /*0600*/  FFMA.RM R7, R7, R9, R8 ;  /* 0x0000000907077223 */ /* 0x000fe20000004008 */
[----:B------:R-:W-:Y:S01]  /*0610*/  IMAD.MOV R8, RZ, RZ, -R10 ;  /* 0x000000ffff087224 */ /* 0x000fe200078e0a0a */
[----:B------:R-:W-:-:S03]  /*0620*/  LOP3.LUT R3, R3, 0x800000, RZ, 0xfc, !PT ;  /* 0x0080000003037812 */ /* 0x000fc600078efcff */
[----:B------:R-:W-:Y:S02]  /*0630*/  FSETP.NEU.FTZ.AND P0, PT, R0, R7, PT ;  /* 0x000000070000720b */ /* 0x000fe40003f1d000 */
[----:B------:R-:W-:Y:S02]  /*0640*/  SHF.L.U32 R6, R3, R6, RZ ;  /* 0x0000000603067219 */ /* 0x000fe400000006ff */
[----:B------:R-:W-:Y:S02]  /*0650*/  SEL R0, R8, RZ, P2 ;  /* 0x000000ff08007207 */ /* 0x000fe40001000000 */
[----:B------:R-:W-:Y:S02]  /*0660*/  ISETP.NE.AND P1, PT, R6, RZ, P1 ;  /* 0x000000ff0600720c */ /* 0x000fe40000f25270 */
[----:B------:R-:W-:Y:S02]  /*0670*/  SHF.R.U32.HI R0, RZ, R0, R3 ;  /* 0x00000000ff007219 */ /* 0x000fe40000011603 */
[----:B------:R-:W-:-:S02]  /*0680*/  PLOP3.LUT P0, PT, P0, P1, PT, 0xf8, 0x8f ;  /* 0x00000000008f781c */ /* 0x000fc40000703f70 */
[----:B------:R-:W-:Y:S02]  /*0690*/  SHF.R.U32.HI R6, RZ, 0x1, R0 ;  /* 0x00000001ff067819 */ /* 0x000fe40000011600 */
[----:B------:R-:W-:-:S04]  /*06a0*/  SEL R3, RZ, 0x1, !P0 ;  /* 0x00000001ff037807 */ /* 0x000fc80004000000 */
[----:B------:R-:W-:-:S04]  /*06b0*/  LOP3.LUT R3, R3, 0x1, R6, 0xf8, !PT ;  /* 0x0000000103037812 */ /* 0x000fc800078ef806 */
[----:B------:R-:W-:-:S05]  /*06c0*/  LOP3.LUT R3, R3, R0, RZ, 0xc0, !PT ;  /* 0x0000000003037212 */ /* 0x000fca00078ec0ff */
[----:B------:R-:W-:-:S05]  /*06d0*/  IMAD.IADD R6, R6, 0x1, R3 ;  /* 0x0000000106067824 */ /* 0x000fca00078e0203 */
[----:B------:R-:W-:Y:S01]  /*06e0*/  LOP3.LUT R5, R6, R5, RZ, 0xfc, !PT ;  /* 0x0000000506057212 */ /* 0x000fe200078efcff */
[----:B------:R-:W-:Y:S06]  /*06f0*/  BRA `(.L_x_12) ;  /* 0x0000000000107947 */ /* 0x000fec0003800000 */
.L_x_11:
[----:B------:R-:W-:-:S04]  /*0700*/  LOP3.LUT R5, R5, 0x80000000, RZ, 0xc0, !PT ;  /* 0x8000000005057812 */ /* 0x000fc800078ec0ff */
[----:B------:R-:W-:Y:S01]  /*0710*/  LOP3.LUT R5, R5, 0x7f800000, RZ, 0xfc, !PT ;  /* 0x7f80000005057812 */ /* 0x000fe200078efcff */
[----:B------:R-:W-:Y:S06]  /*0720*/  BRA `(.L_x_12) ;  /* 0x0000000000047947 */ /* 0x000fec0003800000 */
.L_x_10:
[----:B------:R-:W-:-:S07]  /*0730*/  IMAD R5, R6, 0x800000, R5 ;  /* 0x0080000006057824 */ /* 0x000fce00078e0205 */
.L_x_12:
[----:B------:R-:W-:Y:S05]  /*0740*/  BSYNC.RECONVERGENT B2 ;  /* 0x0000000000027941 */ /* 0x000fea0003800200 */
.L_x_9:
[----:B------:R-:W-:Y:S05]  /*0750*/  BRA `(.L_x_13) ;  /* 0x0000000000207947 */ /* 0x000fea0003800000 */
.L_x_8:
[----:B------:R-:W-:-:S04]  /*0760*/  LOP3.LUT R5, R6, 0x80000000, R5, 0x48, !PT ;  /* 0x8000000006057812 */ /* 0x000fc800078e4805 */
[----:B------:R-:W-:Y:S01]  /*0770*/  LOP3.LUT R5, R5, 0x7f800000, RZ, 0xfc, !PT ;  /* 0x7f80000005057812 */ /* 0x000fe200078efcff */
[----:B------:R-:W-:Y:S06]  /*0780*/  BRA `(.L_x_13) ;  /* 0x0000000000147947 */ /* 0x000fec0003800000 */
.L_x_7:
[----:B------:R-:W-:Y:S01]  /*0790*/  LOP3.LUT R5, R6, 0x80000000, R5, 0x48, !PT ;  /* 0x8000000006057812 */ /* 0x000fe200078e4805 */
[----:B------:R-:W-:Y:S06]  /*07a0*/  BRA `(.L_x_13) ;  /* 0x00000000000c7947 */ /* 0x000fec0003800000 */
.L_x_6:
[----:B------:R-:W0:Y:S01]  /*07b0*/  MUFU.RSQ R5, -QNAN ;  /* 0xffc0000000057908 */ /* 0x000e220000001400 */
[----:B------:R-:W-:Y:S05]  /*07c0*/  BRA `(.L_x_13) ;  /* 0x0000000000047947 */ /* 0x000fea0003800000 */
.L_x_5:
[----:B------:R-:W-:-:S07]  /*07d0*/  FADD.FTZ R5, R0, 6 ;  /* 0x40c0000000057421 */ /* 0x000fce0000010000 */
.L_x_13:
[----:B------:R-:W-:Y:S05]  /*07e0*/  BSYNC.RECONVERGENT B0 ;  /* 0x0000000000007941 */ /* 0x000fea0003800200 */
.L_x_2:
[----:B0-----:R-:W-:Y:S02]  /*07f0*/  IMAD.MOV.U32 R3, RZ, RZ, R5 ;  /* 0x000000ffff037224 */ /* 0x001fe400078e0005 */
[----:B------:R-:W-:-:S04]  /*0800*/  IMAD.MOV.U32 R5, RZ, RZ, 0x0 ;  /* 0x00000000ff057424 */ /* 0x000fc800078e00ff */
[----:B------:R-:W-:Y:S05]  /*0810*/  RET.REL.NODEC R4 `(_Z18hardsigmoid_kernelPKfPfi) ;  /* 0xfffffff404f87950 */ /* 0x000fea0003c3ffff */
.L_x_14:
[----:B------:R-:W-:-:S00]  /*0820*/  BRA `(.L_x_14) ;  /* 0xfffffffc00fc7947 */ /* 0x000fc0000383ffff */
[----:B------:R-:W-:-:S00]  /*0830*/  NOP ;  /* 0x0000000000007918 */ /* 0x000fc00000000000 */
        /* <DEDUP_REMOVED lines=12> */
.L_x_15:


//--------------------- .nv.shared.reserved.0     --------------------------
	.section	.nv.shared.reserved.0,"aw",@nobits
	.weak		__nv_reservedSMEM_offset_0_alias
	.size		__nv_reservedSMEM_offset_0_alias, 0, 64
	.other		__nv_reservedSMEM_offset_0_alias,@"STO_CUDA_RESERVED_SHARED STV_DEFAULT"
__nv_reservedSMEM_offset_0_alias:
	.zero		0
	.zero		64


//--------------------- .nv.constant0._Z18hardsigmoid_kernelPKfPfi --------------------------
	.section	.nv.constant0._Z18hardsigmoid_kernelPKfPfi,"a",@progbits
	.sectionflags	@""
	.align	4
.nv.constant0._Z18hardsigmoid_kernelPKfPfi:
	.zero		916


//--------------------- SYMBOLS --------------------------

	.type		.nv.reservedSmem.offset0,@object
	.size		.nv.reservedSmem.offset0,0x4
